	.headerflags	@"EF_CUDA_TEXMODE_UNIFIED EF_CUDA_64BIT_ADDRESS EF_CUDA_SM86 EF_CUDA_VIRTUAL_SM(EF_CUDA_SM86)"
	.elftype	@"ET_EXEC"


//--------------------- .nv.info                  --------------------------
	.section	.nv.info,"",@"SHT_CUDA_INFO"
	.align	4


	//----- nvinfo : EIATTR_REGCOUNT
	.align		4
        /*0000*/ 	.byte	0x04, 0x2f
        /*0002*/ 	.short	(.L_3 - .L_2)
	.align		4
.L_2:
        /*0004*/ 	.word	index@(l2norm_fwd_kernel)
        /*0008*/ 	.word	0x00000017


	//----- nvinfo : EIATTR_MAX_STACK_SIZE
	.align		4
.L_3:
        /*000c*/ 	.byte	0x04, 0x23
        /*000e*/ 	.short	(.L_5 - .L_4)
	.align		4
.L_4:
        /*0010*/ 	.word	index@(l2norm_fwd_kernel)
        /*0014*/ 	.word	0x00000000


	//----- nvinfo : EIATTR_MIN_STACK_SIZE
	.align		4
.L_5:
        /*0018*/ 	.byte	0x04, 0x12
        /*001a*/ 	.short	(.L_7 - .L_6)
	.align		4
.L_6:
        /*001c*/ 	.word	index@(l2norm_fwd_kernel)
        /*0020*/ 	.word	0x00000000


	//----- nvinfo : EIATTR_FRAME_SIZE
	.align		4
.L_7:
        /*0024*/ 	.byte	0x04, 0x11
        /*0026*/ 	.short	(.L_9 - .L_8)
	.align		4
.L_8:
        /*0028*/ 	.word	index@(l2norm_fwd_kernel)
        /*002c*/ 	.word	0x00000000
.L_9:


//--------------------- .nv.info.l2norm_fwd_kernel --------------------------
	.section	.nv.info.l2norm_fwd_kernel,"",@"SHT_CUDA_INFO"
	.align	4


	//----- nvinfo : EIATTR_CUDA_API_VERSION
	.align		4
        /*0000*/ 	.byte	0x04, 0x37
        /*0002*/ 	.short	(.L_11 - .L_10)
.L_10:
        /*0004*/ 	.word	0x0000007b


	//----- nvinfo : EIATTR_SW2861232_WAR
	.align		4
.L_11:
        /*0008*/ 	.byte	0x01, 0x35
	.zero		2


	//----- nvinfo : EIATTR_PARAM_CBANK
	.align		4
        /*000c*/ 	.byte	0x04, 0x0a
        /*000e*/ 	.short	(.L_13 - .L_12)
	.align		4
.L_12:
        /*0010*/ 	.word	index@(.nv.constant0.l2norm_fwd_kernel)
        /*0014*/ 	.short	0x0160
        /*0016*/ 	.short	0x001c


	//----- nvinfo : EIATTR_CBANK_PARAM_SIZE
	.align		4
.L_13:
        /*0018*/ 	.byte	0x03, 0x19
        /*001a*/ 	.short	0x001c


	//----- nvinfo : EIATTR_KPARAM_INFO
	.align		4
        /*001c*/ 	.byte	0x04, 0x17
        /*001e*/ 	.short	(.L_15 - .L_14)
.L_14:
        /*0020*/ 	.word	0x00000000
        /*0024*/ 	.short	0x0003
        /*0026*/ 	.short	0x0018
        /*0028*/ 	.byte	0x00, 0xf0, 0x11, 0x00


	//----- nvinfo : EIATTR_KPARAM_INFO
	.align		4
.L_15:
        /*002c*/ 	.byte	0x04, 0x17
        /*002e*/ 	.short	(.L_17 - .L_16)
.L_16:
        /*0030*/ 	.word	0x00000000
        /*0034*/ 	.short	0x0002
        /*0036*/ 	.short	0x0010
        /*0038*/ 	.byte	0x00, 0xf0, 0x21, 0x00


	//----- nvinfo : EIATTR_KPARAM_INFO
	.align		4
.L_17:
        /*003c*/ 	.byte	0x04, 0x17
        /*003e*/ 	.short	(.L_19 - .L_18)
.L_18:
        /*0040*/ 	.word	0x00000000
        /*0044*/ 	.short	0x0001
        /*0046*/ 	.short	0x0008
        /*0048*/ 	.byte	0x00, 0xf0, 0x21, 0x00


	//----- nvinfo : EIATTR_KPARAM_INFO
	.align		4
.L_19:
        /*004c*/ 	.byte	0x04, 0x17
        /*004e*/ 	.short	(.L_21 - .L_20)
.L_20:
        /*0050*/ 	.word	0x00000000
        /*0054*/ 	.short	0x0000
        /*0056*/ 	.short	0x0000
        /*0058*/ 	.byte	0x00, 0xf0, 0x21, 0x00


	//----- nvinfo : EIATTR_MAXREG_COUNT
	.align		4
.L_21:
        /*005c*/ 	.byte	0x03, 0x1b
        /*005e*/ 	.short	0x00ff


	//----- nvinfo : EIATTR_COOP_GROUP_MASK_REGIDS
	.align		4
        /*0060*/ 	.byte	0x04, 0x29
        /*0062*/ 	.short	(.L_23 - .L_22)


	//   ....[0]....
.L_22:
        /*0064*/ 	.word	0xffffffff


	//   ....[1]....
        /*0068*/ 	.word	0xffffffff


	//   ....[2]....
        /*006c*/ 	.word	0xffffffff


	//   ....[3]....
        /*0070*/ 	.word	0xffffffff


	//----- nvinfo : EIATTR_COOP_GROUP_INSTR_OFFSETS
	.align		4
.L_23:
        /*0074*/ 	.byte	0x04, 0x28
        /*0076*/ 	.short	(.L_25 - .L_24)


	//   ....[0]....
.L_24:
        /*0078*/ 	.word	0x00000280


	//   ....[1]....
        /*007c*/ 	.word	0x000002b0


	//   ....[2]....
        /*0080*/ 	.word	0x000002d0


	//   ....[3]....
        /*0084*/ 	.word	0x000002f0


	//----- nvinfo : EIATTR_EXIT_INSTR_OFFSETS
	.align		4
.L_25:
        /*0088*/ 	.byte	0x04, 0x1c
        /*008a*/ 	.short	(.L_27 - .L_26)


	//   ....[0]....
.L_26:
        /*008c*/ 	.word	0x000004f0


	//   ....[1]....
        /*0090*/ 	.word	0x00000550


	//----- nvinfo : EIATTR_MAX_THREADS
	.align		4
.L_27:
        /*0094*/ 	.byte	0x04, 0x05
        /*0096*/ 	.short	(.L_29 - .L_28)
.L_28:
        /*0098*/ 	.word	0x00000100
        /*009c*/ 	.word	0x00000001
        /*00a0*/ 	.word	0x00000001
.L_29:


//--------------------- .nv.rel.action            --------------------------
	.section	.nv.rel.action,"",@"SHT_CUDA_RELOCINFO"
	.align	8
	.sectionentsize	8
        /*0000*/ 	.byte	0x73, 0x00, 0x00, 0x00, 0x00, 0x00, 0x00, 0x00, 0x00, 0x00, 0x00, 0x11, 0x25, 0x00, 0x05, 0x36


//--------------------- .nv.constant0.l2norm_fwd_kernel --------------------------
	.section	.nv.constant0.l2norm_fwd_kernel,"a",@progbits
	.align	4
.nv.constant0.l2norm_fwd_kernel:
	.zero		380


//--------------------- .text.l2norm_fwd_kernel   --------------------------
	.section	.text.l2norm_fwd_kernel,"ax",@progbits
	.sectionflags	@"SHF_BARRIERS=1"
	.sectioninfo	@"SHI_REGISTERS=23"
	.align	128
        .global         l2norm_fwd_kernel
        .type           l2norm_fwd_kernel,@function
        .size           l2norm_fwd_kernel,(.L_x_1 - l2norm_fwd_kernel)
        .other          l2norm_fwd_kernel,@"STO_CUDA_ENTRY STV_DEFAULT"
l2norm_fwd_kernel:
.text.l2norm_fwd_kernel:
[----:B------:R-:W-:-:S02]  /*0000*/  IMAD.MOV.U32 R1, RZ, RZ, c[0x0][0x28] ;  /* 0x00000a00ff017624 */ /* 0x000fc400078e00ff */
[----:B------:R-:W0:Y:S01]  /*0010*/  S2R R2, SR_TID.X ;  /* 0x0000000000027919 */ /* 0x000e220000002100 */
[----:B------:R-:W-:-:S03]  /*0020*/  ULDC.64 UR4, c[0x0][0x118] ;  /* 0x0000460000047ab9 */ /* 0x000fc60000000a00 */
[----:B------:R-:W1:Y:S01]  /*0030*/  S2R R8, SR_CTAID.X ;  /* 0x0000000000087919 */ /* 0x000e620000002500 */
[----:B0-----:R-:W-:Y:S02]  /*0040*/  SHF.R.U32.HI R3, RZ, 0x4, R2 ;  /* 0x00000004ff037819 */ /* 0x001fe40000011602 */
[----:B------:R-:W-:Y:S01]  /*0050*/  SHF.L.U32 R0, R2, 0x3, RZ ;  /* 0x0000000302007819 */ /* 0x000fe200000006ff */
[----:B-1----:R-:W-:Y:S01]  /*0060*/  IMAD.SHL.U32 R8, R8, 0x10, RZ ;  /* 0x0000001008087824 */ /* 0x002fe200078e00ff */
[----:B------:R-:W-:Y:S02]  /*0070*/  SGXT.U32 R3, R3, 0x4 ;  /* 0x000000040303781a */ /* 0x000fe40000000000 */
[----:B------:R-:W-:Y:S02]  /*0080*/  LOP3.LUT R4, R0, 0x78, RZ, 0xc0, !PT ;  /* 0x0000007800047812 */ /* 0x000fe400078ec0ff */
[----:B------:R-:W-:Y:S02]  /*0090*/  LOP3.LUT R9, R8, R3, RZ, 0xfc, !PT ;  /* 0x0000000308097212 */ /* 0x000fe400078efcff */
[----:B------:R-:W-:Y:S01]  /*00a0*/  SHF.R.S32.HI R0, RZ, 0x1f, R8 ;  /* 0x0000001fff007819 */ /* 0x000fe20000011408 */
[----:B------:R-:W-:Y:S01]  /*00b0*/  IMAD.WIDE.U32 R4, R4, 0x2, RZ ;  /* 0x0000000204047825 */ /* 0x000fe200078e00ff */
[----:B------:R-:W-:-:S02]  /*00c0*/  SHF.L.U32 R7, R9, 0x8, RZ ;  /* 0x0000000809077819 */ /* 0x000fc400000006ff */
[C---:B------:R-:W-:Y:S02]  /*00d0*/  ISETP.GE.U32.AND P0, PT, R9.reuse, 0x10, PT ;  /* 0x000000100900780c */ /* 0x040fe40003f06070 */
[----:B------:R-:W-:Y:S02]  /*00e0*/  SHF.L.U64.HI R9, R9, 0x8, R0 ;  /* 0x0000000809097819 */ /* 0x000fe40000010200 */
[----:B------:R-:W-:Y:S02]  /*00f0*/  LOP3.LUT R10, R7, R4, RZ, 0xfc, !PT ;  /* 0x00000004070a7212 */ /* 0x000fe400078efcff */
[----:B------:R-:W-:Y:S01]  /*0100*/  ISETP.GE.U32.AND.EX P0, PT, R0, RZ, PT, P0 ;  /* 0x000000ff0000720c */ /* 0x000fe20003f06100 */
[----:B------:R-:W-:Y:S01]  /*0110*/  CS2R R6, SRZ ;  /* 0x0000000000067805 */ /* 0x000fe2000001ff00 */
[----:B------:R-:W-:Y:S02]  /*0120*/  LOP3.LUT R9, R9, R5, RZ, 0xfc, !PT ;  /* 0x0000000509097212 */ /* 0x000fe400078efcff */
[----:B------:R-:W-:Y:S01]  /*0130*/  IADD3 R16, P1, R10, c[0x0][0x160], RZ ;  /* 0x000058000a107a10 */ /* 0x000fe20007f3e0ff */
[----:B------:R-:W-:-:S03]  /*0140*/  CS2R R4, SRZ ;  /* 0x0000000000047805 */ /* 0x000fc6000001ff00 */
[----:B------:R-:W-:-:S05]  /*0150*/  IADD3.X R17, R9, c[0x0][0x164], RZ, P1, !PT ;  /* 0x0000590009117a10 */ /* 0x000fca0000ffe4ff */
[----:B------:R-:W2:Y:S01]  /*0160*/  @!P0 LDG.E.128 R4, [R16.64] ;  /* 0x0000000410048981 */ /* 0x000ea2000c1e1d00 */
[----:B------:R-:W-:Y:S01]  /*0170*/  IADD3 R10, P3, R10, c[0x0][0x168], RZ ;  /* 0x00005a000a0a7a10 */ /* 0x000fe20007f7e0ff */
[--C-:B--2---:R-:W-:Y:S02]  /*0180*/  HADD2.F32 R11, -RZ, R4.reuse.H1_H1 ;  /* 0x30000004ff0b7230 */ /* 0x104fe40000004100 */
[----:B------:R-:W-:Y:S02]  /*0190*/  HADD2.F32 R14, -RZ, R4.H0_H0 ;  /* 0x20000004ff0e7230 */ /* 0x000fe40000004100 */
[--C-:B------:R-:W-:Y:S01]  /*01a0*/  HADD2.F32 R4, -RZ, R5.reuse.H0_H0 ;  /* 0x20000005ff047230 */ /* 0x100fe20000004100 */
[----:B------:R-:W-:Y:S01]  /*01b0*/  FMUL R13, R11, R11 ;  /* 0x0000000b0b0d7220 */ /* 0x000fe20000400000 */
[----:B------:R-:W-:Y:S02]  /*01c0*/  HADD2.F32 R12, -RZ, R5.H1_H1 ;  /* 0x30000005ff0c7230 */ /* 0x000fe40000004100 */
[----:B------:R-:W-:Y:S01]  /*01d0*/  HADD2.F32 R5, -RZ, R6.H0_H0 ;  /* 0x20000006ff057230 */ /* 0x000fe20000004100 */
[----:B------:R-:W-:-:S04]  /*01e0*/  FFMA R13, R14, R14, R13 ;  /* 0x0000000e0e0d7223 */ /* 0x000fc8000000000d */
[----:B------:R-:W-:-:S04]  /*01f0*/  FFMA R13, R4, R4, R13 ;  /* 0x00000004040d7223 */ /* 0x000fc8000000000d */
[----:B------:R-:W-:Y:S01]  /*0200*/  FFMA R18, R12, R12, R13 ;  /* 0x0000000c0c127223 */ /* 0x000fe2000000000d */
[----:B------:R-:W-:Y:S02]  /*0210*/  HADD2.F32 R13, -RZ, R6.H1_H1 ;  /* 0x30000006ff0d7230 */ /* 0x000fe40000004100 */
[--C-:B------:R-:W-:Y:S01]  /*0220*/  HADD2.F32 R6, -RZ, R7.reuse.H0_H0 ;  /* 0x20000007ff067230 */ /* 0x100fe20000004100 */
[----:B------:R-:W-:Y:S01]  /*0230*/  FFMA R18, R5, R5, R18 ;  /* 0x0000000505127223 */ /* 0x000fe20000000012 */
[----:B------:R-:W-:-:S03]  /*0240*/  HADD2.F32 R7, -RZ, R7.H1_H1 ;  /* 0x30000007ff077230 */ /* 0x000fc60000004100 */
[----:B------:R-:W-:-:S04]  /*0250*/  FFMA R15, R13, R13, R18 ;  /* 0x0000000d0d0f7223 */ /* 0x000fc80000000012 */
[----:B------:R-:W-:-:S04]  /*0260*/  FFMA R16, R6, R6, R15 ;  /* 0x0000000606107223 */ /* 0x000fc8000000000f */
[----:B------:R-:W-:-:S05]  /*0270*/  FFMA R16, R7, R7, R16 ;  /* 0x0000000707107223 */ /* 0x000fca0000000010 */
[----:B------:R-:W0:Y:S02]  /*0280*/  SHFL.BFLY PT, R15, R16, 0x8, 0x1f ;  /* 0x0d001f00100f7f89 */ /* 0x000e2400000e0000 */
[----:B0-----:R-:W-:Y:S01]  /*0290*/  FADD R15, R16, R15 ;  /* 0x0000000f100f7221 */ /* 0x001fe20000000000 */
[----:B------:R-:W-:-:S04]  /*02a0*/  IMAD.MOV.U32 R16, RZ, RZ, 0x3e800000 ;  /* 0x3e800000ff107424 */ /* 0x000fc800078e00ff */
[----:B------:R-:W0:Y:S02]  /*02b0*/  SHFL.BFLY PT, R18, R15, 0x4, 0x1f ;  /* 0x0c801f000f127f89 */ /* 0x000e2400000e0000 */
[----:B0-----:R-:W-:-:S05]  /*02c0*/  FADD R18, R15, R18 ;  /* 0x000000120f127221 */ /* 0x001fca0000000000 */
[----:B------:R-:W0:Y:S02]  /*02d0*/  SHFL.BFLY PT, R17, R18, 0x2, 0x1f ;  /* 0x0c401f0012117f89 */ /* 0x000e2400000e0000 */
[----:B0-----:R-:W-:-:S05]  /*02e0*/  FADD R17, R18, R17 ;  /* 0x0000001112117221 */ /* 0x001fca0000000000 */
[----:B------:R-:W0:Y:S02]  /*02f0*/  SHFL.BFLY PT, R20, R17, 0x1, 0x1f ;  /* 0x0c201f0011147f89 */ /* 0x000e2400000e0000 */
[----:B0-----:R-:W-:-:S04]  /*0300*/  FADD R20, R17, R20 ;  /* 0x0000001411147221 */ /* 0x001fc80000000000 */
[----:B------:R-:W-:-:S04]  /*0310*/  FADD R20, R20, c[0x0][0x178] ;  /* 0x00005e0014147621 */ /* 0x000fc80000000000 */
[----:B------:R-:W0:Y:S02]  /*0320*/  MUFU.SQRT R19, R20 ;  /* 0x0000001400137308 */ /* 0x000e240000002000 */
[C---:B0-----:R-:W-:Y:S02]  /*0330*/  FSETP.GT.AND P1, PT, R19.reuse, 8.50705917302346158658e+37, PT ;  /* 0x7e8000001300780b */ /* 0x041fe40003f24000 */
[----:B------:R-:W-:Y:S02]  /*0340*/  FSETP.GEU.AND P2, PT, R19, 1.175494350822287508e-38, PT ;  /* 0x008000001300780b */ /* 0x000fe40003f4e000 */
[----:B------:R-:W-:-:S09]  /*0350*/  FSEL R16, R16, 1, P1 ;  /* 0x3f80000010107808 */ /* 0x000fd20000800000 */
[----:B------:R-:W-:Y:S01]  /*0360*/  @P1 FMUL R19, R19, 0.25 ;  /* 0x3e80000013131820 */ /* 0x000fe20000400000 */
[----:B------:R-:W-:Y:S01]  /*0370*/  LOP3.LUT P1, RZ, R2, 0xf0, RZ, 0xc0, !PT ;  /* 0x000000f002ff7812 */ /* 0x000fe2000782c0ff */
[----:B------:R-:W-:Y:S02]  /*0380*/  @!P2 FMUL R16, R16, 16777216 ;  /* 0x4b8000001010a820 */ /* 0x000fe40000400000 */
[----:B------:R-:W-:-:S06]  /*0390*/  @!P2 FMUL R19, R19, 16777216 ;  /* 0x4b8000001313a820 */ /* 0x000fcc0000400000 */
[----:B------:R-:W0:Y:S02]  /*03a0*/  MUFU.RCP R19, R19 ;  /* 0x0000001300137308 */ /* 0x000e240000001000 */
[----:B0-----:R-:W-:-:S04]  /*03b0*/  FMUL R16, R19, R16 ;  /* 0x0000001013107220 */ /* 0x001fc80000400000 */
[-C--:B------:R-:W-:Y:S01]  /*03c0*/  FMUL R14, R14, R16.reuse ;  /* 0x000000100e0e7220 */ /* 0x080fe20000400000 */
[-C--:B------:R-:W-:Y:S01]  /*03d0*/  FMUL R11, R11, R16.reuse ;  /* 0x000000100b0b7220 */ /* 0x080fe20000400000 */
[-C--:B------:R-:W-:Y:S01]  /*03e0*/  FMUL R15, R4, R16.reuse ;  /* 0x00000010040f7220 */ /* 0x080fe20000400000 */
[-C--:B------:R-:W-:Y:S01]  /*03f0*/  FMUL R12, R12, R16.reuse ;  /* 0x000000100c0c7220 */ /* 0x080fe20000400000 */
[----:B------:R-:W-:Y:S01]  /*0400*/  FMUL R7, R7, R16 ;  /* 0x0000001007077220 */ /* 0x000fe20000400000 */
[----:B------:R-:W-:Y:S01]  /*0410*/  STS [R3.X4], R16 ;  /* 0x0000001003007388 */ /* 0x000fe20000004800 */
[----:B------:R-:W-:Y:S01]  /*0420*/  F2FP.PACK_AB R4, R11, R14 ;  /* 0x0000000e0b04723e */ /* 0x000fe200000000ff */
[-C--:B------:R-:W-:Y:S01]  /*0430*/  FMUL R11, R5, R16.reuse ;  /* 0x00000010050b7220 */ /* 0x080fe20000400000 */
[----:B------:R-:W-:Y:S01]  /*0440*/  F2FP.PACK_AB R5, R12, R15 ;  /* 0x0000000f0c05723e */ /* 0x000fe200000000ff */
[-C--:B------:R-:W-:Y:S01]  /*0450*/  FMUL R12, R13, R16.reuse ;  /* 0x000000100d0c7220 */ /* 0x080fe20000400000 */
[----:B------:R-:W-:Y:S01]  /*0460*/  LOP3.LUT R13, R8, 0xf, R2, 0xf8, !PT ;  /* 0x0000000f080d7812 */ /* 0x000fe200078ef802 */
[----:B------:R-:W-:-:S03]  /*0470*/  FMUL R8, R6, R16 ;  /* 0x0000001006087220 */ /* 0x000fc60000400000 */
[----:B------:R-:W-:Y:S02]  /*0480*/  ISETP.LT.U32.AND P2, PT, R13, 0x10, PT ;  /* 0x000000100d00780c */ /* 0x000fe40003f41070 */
[----:B------:R-:W-:Y:S02]  /*0490*/  F2FP.PACK_AB R6, R12, R11 ;  /* 0x0000000b0c06723e */ /* 0x000fe400000000ff */
[----:B------:R-:W-:Y:S02]  /*04a0*/  ISETP.LT.U32.AND.EX P1, PT, R0, RZ, !P1, P2 ;  /* 0x000000ff0000720c */ /* 0x000fe40004f21120 */
[----:B------:R-:W-:Y:S02]  /*04b0*/  IADD3.X R11, R9, c[0x0][0x16c], RZ, P3, !PT ;  /* 0x00005b00090b7a10 */ /* 0x000fe40001ffe4ff */
[----:B------:R-:W-:-:S05]  /*04c0*/  F2FP.PACK_AB R7, R7, R8 ;  /* 0x000000080707723e */ /* 0x000fca00000000ff */
[----:B------:R-:W-:Y:S04]  /*04d0*/  @!P0 STG.E.128 [R10.64], R4 ;  /* 0x000000040a008986 */ /* 0x000fe8000c101d04 */
[----:B------:R-:W-:Y:S06]  /*04e0*/  BAR.SYNC 0x0 ;  /* 0x0000000000007b1d */ /* 0x000fec0000000000 */
[----:B------:R-:W-:Y:S05]  /*04f0*/  @!P1 EXIT ;  /* 0x000000000000994d */ /* 0x000fea0003800000 */
[----:B------:R-:W-:Y:S02]  /*0500*/  LOP3.LUT R4, R2, 0xf, RZ, 0xc0, !PT ;  /* 0x0000000f02047812 */ /* 0x000fe400078ec0ff */
[----:B------:R-:W-:-:S03]  /*0510*/  LEA R2, P0, R13, c[0x0][0x170], 0x2 ;  /* 0x00005c000d027a11 */ /* 0x000fc600078010ff */
[----:B------:R-:W0:Y:S01]  /*0520*/  LDS R5, [R4.X4] ;  /* 0x0000000004057984 */ /* 0x000e220000004800 */
[----:B------:R-:W-:-:S05]  /*0530*/  LEA.HI.X R3, R13, c[0x0][0x174], R0, 0x2, P0 ;  /* 0x00005d000d037a11 */ /* 0x000fca00000f1400 */
[----:B0-----:R-:W-:Y:S01]  /*0540*/  STG.E [R2.64], R5 ;  /* 0x0000000502007986 */ /* 0x001fe2000c101904 */
[----:B------:R-:W-:Y:S05]  /*0550*/  EXIT ;  /* 0x000000000000794d */ /* 0x000fea0003800000 */
.L_x_0:
[----:B------:R-:W-:-:S00]  /*0560*/  BRA `(.L_x_0) ;  /* 0xfffffff000007947 */ /* 0x000fc0000383ffff */
[----:B------:R-:W-:-:S00]  /*0570*/  NOP ;  /* 0x0000000000007918 */ /* 0x000fc00000000000 */
        /* <DEDUP_REMOVED lines=8> */
.L_x_1:


//--------------------- .nv.global.init           --------------------------
	.section	.nv.global.init,"aw",@progbits
.nv.global.init:
	.type		_$_str,@object
	.size		_$_str,(_$_str_$_2 - _$_str)
_$_str:
        /*0000*/ 	.byte	0x5f, 0x5f, 0x43, 0x55, 0x44, 0x41, 0x5f, 0x46, 0x54, 0x5a, 0x00
	.type		_$_str_$_2,@object
	.size		_$_str_$_2,(.L_1 - _$_str_$_2)
_$_str_$_2:
        /*000b*/ 	.byte	0x5f, 0x5f, 0x43, 0x55, 0x44, 0x41, 0x5f, 0x50, 0x52, 0x45, 0x43, 0x5f, 0x53, 0x51, 0x52, 0x54
        /*001b*/ 	.byte	0x00
.L_1:


//--------------------- .nv.shared.l2norm_fwd_kernel --------------------------
	.section	.nv.shared.l2norm_fwd_kernel,"aw",@nobits
	.align	16
